	.headerflags	@"EF_CUDA_TEXMODE_UNIFIED EF_CUDA_64BIT_ADDRESS EF_CUDA_ACCELERATORS EF_CUDA_SM90 EF_CUDA_VIRTUAL_SM(EF_CUDA_SM90)"
	.elftype	@"ET_EXEC"


//--------------------- .nv.info                  --------------------------
	.section	.nv.info,"",@"SHT_CUDA_INFO"
	.align	4


	//----- nvinfo : EIATTR_REGCOUNT
	.align		4
        /*0000*/ 	.byte	0x04, 0x2f
        /*0002*/ 	.short	(.L_3 - .L_2)
	.align		4
.L_2:
        /*0004*/ 	.word	index@(triton_poi_fused__native_batch_norm_legit_no_training_27)
        /*0008*/ 	.word	0x00000010


	//----- nvinfo : EIATTR_MIN_STACK_SIZE
	.align		4
.L_3:
        /*000c*/ 	.byte	0x04, 0x12
        /*000e*/ 	.short	(.L_5 - .L_4)
	.align		4
.L_4:
        /*0010*/ 	.word	index@(triton_poi_fused__native_batch_norm_legit_no_training_27)
        /*0014*/ 	.word	0x00000000


	//----- nvinfo : EIATTR_FRAME_SIZE
	.align		4
.L_5:
        /*0018*/ 	.byte	0x04, 0x11
        /*001a*/ 	.short	(.L_7 - .L_6)
	.align		4
.L_6:
        /*001c*/ 	.word	index@(triton_poi_fused__native_batch_norm_legit_no_training_27)
        /*0020*/ 	.word	0x00000000


	//----- nvinfo : EIATTR_MIN_STACK_SIZE
	.align		4
.L_7:
        /*0024*/ 	.byte	0x04, 0x12
        /*0026*/ 	.short	(.L_9 - .L_8)
	.align		4
.L_8:
        /*0028*/ 	.word	index@(triton_poi_fused__native_batch_norm_legit_no_training_27)
        /*002c*/ 	.word	0x00000000
.L_9:


//--------------------- .nv.info.triton_poi_fused__native_batch_norm_legit_no_training_27 --------------------------
	.section	.nv.info.triton_poi_fused__native_batch_norm_legit_no_training_27,"",@"SHT_CUDA_INFO"
	.sectionflags	@""
	.align	4


	//----- nvinfo : EIATTR_CUDA_API_VERSION
	.align		4
        /*0000*/ 	.byte	0x04, 0x37
        /*0002*/ 	.short	(.L_11 - .L_10)
.L_10:
        /*0004*/ 	.word	0x0000007c


	//----- nvinfo : EIATTR_KPARAM_INFO
	.align		4
.L_11:
        /*0008*/ 	.byte	0x04, 0x17
        /*000a*/ 	.short	(.L_13 - .L_12)
.L_12:
        /*000c*/ 	.word	0x00000000
        /*0010*/ 	.short	0x0006
        /*0012*/ 	.short	0x0030
        /*0014*/ 	.byte	0x00, 0xf0, 0x11, 0x00


	//----- nvinfo : EIATTR_KPARAM_INFO
	.align		4
.L_13:
        /*0018*/ 	.byte	0x04, 0x17
        /*001a*/ 	.short	(.L_15 - .L_14)
.L_14:
        /*001c*/ 	.word	0x00000000
        /*0020*/ 	.short	0x0005
        /*0022*/ 	.short	0x0028
        /*0024*/ 	.byte	0x00, 0xf4, 0x21, 0x00


	//----- nvinfo : EIATTR_KPARAM_INFO
	.align		4
.L_15:
        /*0028*/ 	.byte	0x04, 0x17
        /*002a*/ 	.short	(.L_17 - .L_16)
.L_16:
        /*002c*/ 	.word	0x00000000
        /*0030*/ 	.short	0x0004
        /*0032*/ 	.short	0x0020
        /*0034*/ 	.byte	0x00, 0xf4, 0x21, 0x00


	//----- nvinfo : EIATTR_KPARAM_INFO
	.align		4
.L_17:
        /*0038*/ 	.byte	0x04, 0x17
        /*003a*/ 	.short	(.L_19 - .L_18)
.L_18:
        /*003c*/ 	.word	0x00000000
        /*0040*/ 	.short	0x0003
        /*0042*/ 	.short	0x0018
        /*0044*/ 	.byte	0x00, 0xf4, 0x21, 0x00


	//----- nvinfo : EIATTR_KPARAM_INFO
	.align		4
.L_19:
        /*0048*/ 	.byte	0x04, 0x17
        /*004a*/ 	.short	(.L_21 - .L_20)
.L_20:
        /*004c*/ 	.word	0x00000000
        /*0050*/ 	.short	0x0002
        /*0052*/ 	.short	0x0010
        /*0054*/ 	.byte	0x00, 0xf4, 0x21, 0x00


	//----- nvinfo : EIATTR_KPARAM_INFO
	.align		4
.L_21:
        /*0058*/ 	.byte	0x04, 0x17
        /*005a*/ 	.short	(.L_23 - .L_22)
.L_22:
        /*005c*/ 	.word	0x00000000
        /*0060*/ 	.short	0x0001
        /*0062*/ 	.short	0x0008
        /*0064*/ 	.byte	0x00, 0xf4, 0x21, 0x00


	//----- nvinfo : EIATTR_KPARAM_INFO
	.align		4
.L_23:
        /*0068*/ 	.byte	0x04, 0x17
        /*006a*/ 	.short	(.L_25 - .L_24)
.L_24:
        /*006c*/ 	.word	0x00000000
        /*0070*/ 	.short	0x0000
        /*0072*/ 	.short	0x0000
        /*0074*/ 	.byte	0x00, 0xf4, 0x21, 0x00


	//----- nvinfo : EIATTR_SPARSE_MMA_MASK
	.align		4
.L_25:
        /*0078*/ 	.byte	0x03, 0x50
        /*007a*/ 	.short	0x0000


	//----- nvinfo : EIATTR_MAXREG_COUNT
	.align		4
        /*007c*/ 	.byte	0x03, 0x1b
        /*007e*/ 	.short	0x00ff


	//----- nvinfo : EIATTR_EXIT_INSTR_OFFSETS
	.align		4
        /*0080*/ 	.byte	0x04, 0x1c
        /*0082*/ 	.short	(.L_27 - .L_26)


	//   ....[0]....
.L_26:
        /*0084*/ 	.word	0x000002b0


	//----- nvinfo : EIATTR_REQNTID
	.align		4
.L_27:
        /*0088*/ 	.byte	0x04, 0x10
        /*008a*/ 	.short	(.L_29 - .L_28)
.L_28:
        /*008c*/ 	.word	0x00000080
        /*0090*/ 	.word	0x00000001
        /*0094*/ 	.word	0x00000001


	//----- nvinfo : EIATTR_CBANK_PARAM_SIZE
	.align		4
.L_29:
        /*0098*/ 	.byte	0x03, 0x19
        /*009a*/ 	.short	0x0034


	//----- nvinfo : EIATTR_PARAM_CBANK
	.align		4
        /*009c*/ 	.byte	0x04, 0x0a
        /*009e*/ 	.short	(.L_31 - .L_30)
	.align		4
.L_30:
        /*00a0*/ 	.word	index@(.nv.constant0.triton_poi_fused__native_batch_norm_legit_no_training_27)
        /*00a4*/ 	.short	0x0210
        /*00a6*/ 	.short	0x0034


	//----- nvinfo : EIATTR_SW_WAR
	.align		4
.L_31:
        /*00a8*/ 	.byte	0x04, 0x36
        /*00aa*/ 	.short	(.L_33 - .L_32)
.L_32:
        /*00ac*/ 	.word	0x00000008
.L_33:


//--------------------- .nv.callgraph             --------------------------
	.section	.nv.callgraph,"",@"SHT_CUDA_CALLGRAPH"
	.align	4
	.sectionentsize	8
	.align		4
        /*0000*/ 	.word	0x00000000
	.align		4
        /*0004*/ 	.word	0xffffffff
	.align		4
        /*0008*/ 	.word	0x00000000
	.align		4
        /*000c*/ 	.word	0xfffffffe
	.align		4
        /*0010*/ 	.word	0x00000000
	.align		4
        /*0014*/ 	.word	0xfffffffd
	.align		4
        /*0018*/ 	.word	0x00000000
	.align		4
        /*001c*/ 	.word	0xfffffffc


//--------------------- .nv.constant4             --------------------------
	.section	.nv.constant4,"a",@progbits
	.align	8
	.align		8
.nv.constant4:
        /*0000*/ 	.dword	_$_str
	.align		8
        /*0008*/ 	.dword	_$_str_$_2


//--------------------- .text.triton_poi_fused__native_batch_norm_legit_no_training_27 --------------------------
	.section	.text.triton_poi_fused__native_batch_norm_legit_no_training_27,"ax",@progbits
	.align	128
        .global         triton_poi_fused__native_batch_norm_legit_no_training_27
        .type           triton_poi_fused__native_batch_norm_legit_no_training_27,@function
        .size           triton_poi_fused__native_batch_norm_legit_no_training_27,(.L_x_1 - triton_poi_fused__native_batch_norm_legit_no_training_27)
        .other          triton_poi_fused__native_batch_norm_legit_no_training_27,@"STO_CUDA_ENTRY STV_DEFAULT"
triton_poi_fused__native_batch_norm_legit_no_training_27:
.text.triton_poi_fused__native_batch_norm_legit_no_training_27:
[----:B------:R-:W-:Y:S01]  /*0000*/  LDC R1, c[0x0][0x28] ;  /* 0x00000a00ff017b82 */ /* 0x000fe20000000800 */
[----:B------:R-:W1:Y:S07]  /*0010*/  S2R R0, SR_TID.X ;  /* 0x0000000000007919 */ /* 0x000e6e0000002100 */
[----:B------:R-:W2:Y:S01]  /*0020*/  LDC.64 R6, c[0x0][0x220] ;  /* 0x00008800ff067b82 */ /* 0x000ea20000000a00 */
[----:B------:R-:W-:Y:S01]  /*0030*/  ULDC.64 UR4, c[0x0][0x208] ;  /* 0x0000820000047ab9 */ /* 0x000fe20000000a00 */
[----:B------:R-:W3:Y:S06]  /*0040*/  S2R R3, SR_CTAID.X ;  /* 0x0000000000037919 */ /* 0x000eec0000002500 */
[----:B------:R-:W4:Y:S08]  /*0050*/  LDC.64 R4, c[0x0][0x218] ;  /* 0x00008600ff047b82 */ /* 0x000f300000000a00 */
[----:B------:R-:W5:Y:S08]  /*0060*/  LDC.64 R8, c[0x0][0x228] ;  /* 0x00008a00ff087b82 */ /* 0x000f700000000a00 */
[----:B------:R-:W5:Y:S01]  /*0070*/  LDC.64 R10, c[0x0][0x230] ;  /* 0x00008c00ff0a7b82 */ /* 0x000f620000000a00 */
[----:B-1----:R-:W-:-:S02]  /*0080*/  LOP3.LUT R0, R0, 0x7f, RZ, 0xc0, !PT ;  /* 0x0000007f00007812 */ /* 0x002fc400078ec0ff */
[----:B---3--:R-:W-:Y:S02]  /*0090*/  SHF.R.S32.HI R2, RZ, 0x18, R3 ;  /* 0x00000018ff027819 */ /* 0x008fe40000011403 */
[----:B------:R-:W-:Y:S02]  /*00a0*/  LEA R0, R3, R0, 0x7 ;  /* 0x0000000003007211 */ /* 0x000fe400078e38ff */
[----:B------:R-:W-:-:S04]  /*00b0*/  SGXT R3, R2, 0x1 ;  /* 0x000000010203781a */ /* 0x000fc80000000200 */
[----:B------:R-:W-:-:S04]  /*00c0*/  LEA.HI R3, R3, R0, RZ, 0xb ;  /* 0x0000000003037211 */ /* 0x000fc800078f58ff */
[----:B------:R-:W-:-:S04]  /*00d0*/  LOP3.LUT R3, R3, 0xfffff800, RZ, 0xc0, !PT ;  /* 0xfffff80003037812 */ /* 0x000fc800078ec0ff */
[----:B------:R-:W-:Y:S02]  /*00e0*/  IADD3 R13, R0, -R3, RZ ;  /* 0x80000003000d7210 */ /* 0x000fe40007ffe0ff */
[----:B------:R-:W1:Y:S03]  /*00f0*/  LDC.64 R2, c[0x0][0x210] ;  /* 0x00008400ff027b82 */ /* 0x000e660000000a00 */
[----:B--2---:R-:W-:-:S06]  /*0100*/  IMAD.WIDE R6, R13, 0x4, R6 ;  /* 0x000000040d067825 */ /* 0x004fcc00078e0206 */
[----:B------:R-:W2:Y:S01]  /*0110*/  LDG.E.EL R6, desc[UR4][R6.64] ;  /* 0x0000000406067981 */ /* 0x000ea2000c2e1900 */
[----:B----4-:R-:W-:-:S04]  /*0120*/  IMAD.WIDE R4, R13, 0x4, R4 ;  /* 0x000000040d047825 */ /* 0x010fc800078e0204 */
[C---:B-----5:R-:W-:Y:S02]  /*0130*/  IMAD.WIDE R8, R13.reuse, 0x4, R8 ;  /* 0x000000040d087825 */ /* 0x060fe400078e0208 */
[----:B------:R3:W4:Y:S02]  /*0140*/  LDG.E.EL R5, desc[UR4][R4.64] ;  /* 0x0000000404057981 */ /* 0x000724000c2e1900 */
[----:B0-----:R-:W-:Y:S02]  /*0150*/  IMAD.WIDE R10, R13, 0x4, R10 ;  /* 0x000000040d0a7825 */ /* 0x001fe400078e020a */
[----:B------:R-:W5:Y:S02]  /*0160*/  LDG.E.EL R8, desc[UR4][R8.64] ;  /* 0x0000000408087981 */ /* 0x000f64000c2e1900 */
[C---:B-1----:R-:W-:Y:S02]  /*0170*/  IMAD.WIDE R2, R0.reuse, 0x4, R2 ;  /* 0x0000000400027825 */ /* 0x042fe400078e0202 */
[----:B------:R-:W5:Y:S04]  /*0180*/  LDG.E.EL R11, desc[UR4][R10.64] ;  /* 0x000000040a0b7981 */ /* 0x000f68000c2e1900 */
[----:B------:R0:W4:Y:S01]  /*0190*/  LDG.E R12, desc[UR4][R2.64] ;  /* 0x00000004020c7981 */ /* 0x000122000c1e1900 */
[----:B---3--:R-:W-:Y:S01]  /*01a0*/  HFMA2.MMA R4, -RZ, RZ, 1.625, 0 ;  /* 0x3e800000ff047435 */ /* 0x008fe200000001ff */
[----:B0-----:R-:W0:Y:S02]  /*01b0*/  LDC.64 R2, c[0x0][0x238] ;  /* 0x00008e00ff027b82 */ /* 0x001e240000000a00 */
[----:B0-----:R-:W-:-:S04]  /*01c0*/  IMAD.WIDE R2, R0, 0x4, R2 ;  /* 0x0000000400027825 */ /* 0x001fc800078e0202 */
[----:B--2---:R-:W-:-:S04]  /*01d0*/  FADD R6, R6, 0.0010000000474974513054 ;  /* 0x3a83126f06067421 */ /* 0x004fc80000000000 */
[----:B------:R-:W0:Y:S02]  /*01e0*/  MUFU.SQRT R7, R6 ;  /* 0x0000000600077308 */ /* 0x000e240000002000 */
[C---:B0-----:R-:W-:Y:S02]  /*01f0*/  FSETP.GT.AND P0, PT, R7.reuse, 8.50705917302346158658e+37, PT ;  /* 0x7e8000000700780b */ /* 0x041fe40003f04000 */
[----:B------:R-:W-:-:S11]  /*0200*/  FSETP.GEU.AND P1, PT, R7, 1.175494350822287508e-38, PT ;  /* 0x008000000700780b */ /* 0x000fd60003f2e000 */
[----:B------:R-:W-:-:S04]  /*0210*/  @P0 FMUL R7, R7, 0.25 ;  /* 0x3e80000007070820 */ /* 0x000fc80000400000 */
[----:B------:R-:W-:-:S06]  /*0220*/  @!P1 FMUL R7, R7, 16777216 ;  /* 0x4b80000007079820 */ /* 0x000fcc0000400000 */
[----:B------:R-:W0:Y:S01]  /*0230*/  MUFU.RCP R7, R7 ;  /* 0x0000000700077308 */ /* 0x000e220000001000 */
[----:B------:R-:W-:Y:S01]  /*0240*/  FSEL R4, R4, 1, P0 ;  /* 0x3f80000004047808 */ /* 0x000fe20000000000 */
[----:B----4-:R-:W-:-:S04]  /*0250*/  FADD R5, R12, -R5 ;  /* 0x800000050c057221 */ /* 0x010fc80000000000 */
[----:B------:R-:W-:-:S04]  /*0260*/  @!P1 FMUL R4, R4, 16777216 ;  /* 0x4b80000004049820 */ /* 0x000fc80000400000 */
[----:B0-----:R-:W-:-:S04]  /*0270*/  FMUL R4, R7, R4 ;  /* 0x0000000407047220 */ /* 0x001fc80000400000 */
[----:B------:R-:W-:-:S04]  /*0280*/  FMUL R4, R5, R4 ;  /* 0x0000000405047220 */ /* 0x000fc80000400000 */
[----:B-----5:R-:W-:-:S05]  /*0290*/  FFMA R11, R8, R4, R11 ;  /* 0x00000004080b7223 */ /* 0x020fca000000000b */
[----:B------:R-:W-:Y:S01]  /*02a0*/  STG.E desc[UR4][R2.64], R11 ;  /* 0x0000000b02007986 */ /* 0x000fe2000c101904 */
[----:B------:R-:W-:Y:S05]  /*02b0*/  EXIT ;  /* 0x000000000000794d */ /* 0x000fea0003800000 */
.L_x_0:
[----:B------:R-:W-:-:S00]  /*02c0*/  BRA `(.L_x_0) ;  /* 0xfffffffc00fc7947 */ /* 0x000fc0000383ffff */
[----:B------:R-:W-:-:S00]  /*02d0*/  NOP ;  /* 0x0000000000007918 */ /* 0x000fc00000000000 */
        /* <DEDUP_REMOVED lines=10> */
.L_x_1:


//--------------------- .nv.global.init           --------------------------
	.section	.nv.global.init,"aw",@progbits
.nv.global.init:
	.type		_$_str,@object
	.size		_$_str,(_$_str_$_2 - _$_str)
_$_str:
        /*0000*/ 	.byte	0x5f, 0x5f, 0x43, 0x55, 0x44, 0x41, 0x5f, 0x46, 0x54, 0x5a, 0x00
	.type		_$_str_$_2,@object
	.size		_$_str_$_2,(.L_1 - _$_str_$_2)
_$_str_$_2:
        /*000b*/ 	.byte	0x5f, 0x5f, 0x43, 0x55, 0x44, 0x41, 0x5f, 0x50, 0x52, 0x45, 0x43, 0x5f, 0x53, 0x51, 0x52, 0x54
        /*001b*/ 	.byte	0x00
.L_1:


//--------------------- .nv.constant0.triton_poi_fused__native_batch_norm_legit_no_training_27 --------------------------
	.section	.nv.constant0.triton_poi_fused__native_batch_norm_legit_no_training_27,"a",@progbits
	.sectionflags	@""
	.align	4
.nv.constant0.triton_poi_fused__native_batch_norm_legit_no_training_27:
	.zero		580
